	.headerflags	@"EF_CUDA_TEXMODE_UNIFIED EF_CUDA_64BIT_ADDRESS EF_CUDA_SM86 EF_CUDA_VIRTUAL_SM(EF_CUDA_SM86)"
	.elftype	@"ET_EXEC"


//--------------------- .nv.info                  --------------------------
	.section	.nv.info,"",@"SHT_CUDA_INFO"
	.align	4


	//----- nvinfo : EIATTR_REGCOUNT
	.align		4
        /*0000*/ 	.byte	0x04, 0x2f
        /*0002*/ 	.short	(.L_1 - .L_0)
	.align		4
.L_0:
        /*0004*/ 	.word	index@(cuda_md5_kernel)
        /*0008*/ 	.word	0x00000019


	//----- nvinfo : EIATTR_MAX_STACK_SIZE
	.align		4
.L_1:
        /*000c*/ 	.byte	0x04, 0x23
        /*000e*/ 	.short	(.L_3 - .L_2)
	.align		4
.L_2:
        /*0010*/ 	.word	index@(cuda_md5_kernel)
        /*0014*/ 	.word	0x00000000


	//----- nvinfo : EIATTR_MIN_STACK_SIZE
	.align		4
.L_3:
        /*0018*/ 	.byte	0x04, 0x12
        /*001a*/ 	.short	(.L_5 - .L_4)
	.align		4
.L_4:
        /*001c*/ 	.word	index@(cuda_md5_kernel)
        /*0020*/ 	.word	0x00000000


	//----- nvinfo : EIATTR_FRAME_SIZE
	.align		4
.L_5:
        /*0024*/ 	.byte	0x04, 0x11
        /*0026*/ 	.short	(.L_7 - .L_6)
	.align		4
.L_6:
        /*0028*/ 	.word	index@(cuda_md5_kernel)
        /*002c*/ 	.word	0x00000000
.L_7:


//--------------------- .nv.info.cuda_md5_kernel  --------------------------
	.section	.nv.info.cuda_md5_kernel,"",@"SHT_CUDA_INFO"
	.align	4


	//----- nvinfo : EIATTR_CUDA_API_VERSION
	.align		4
        /*0000*/ 	.byte	0x04, 0x37
        /*0002*/ 	.short	(.L_9 - .L_8)
.L_8:
        /*0004*/ 	.word	0x00000078


	//----- nvinfo : EIATTR_SW2861232_WAR
	.align		4
.L_9:
        /*0008*/ 	.byte	0x01, 0x35
	.zero		2


	//----- nvinfo : EIATTR_PARAM_CBANK
	.align		4
        /*000c*/ 	.byte	0x04, 0x0a
        /*000e*/ 	.short	(.L_11 - .L_10)
	.align		4
.L_10:
        /*0010*/ 	.word	index@(.nv.constant0.cuda_md5_kernel)
        /*0014*/ 	.short	0x0160
        /*0016*/ 	.short	0x0010


	//----- nvinfo : EIATTR_CBANK_PARAM_SIZE
	.align		4
.L_11:
        /*0018*/ 	.byte	0x03, 0x19
        /*001a*/ 	.short	0x0010


	//----- nvinfo : EIATTR_KPARAM_INFO
	.align		4
        /*001c*/ 	.byte	0x04, 0x17
        /*001e*/ 	.short	(.L_13 - .L_12)
.L_12:
        /*0020*/ 	.word	0x00000000
        /*0024*/ 	.short	0x0001
        /*0026*/ 	.short	0x0008
        /*0028*/ 	.byte	0x00, 0xf0, 0x21, 0x00


	//----- nvinfo : EIATTR_KPARAM_INFO
	.align		4
.L_13:
        /*002c*/ 	.byte	0x04, 0x17
        /*002e*/ 	.short	(.L_15 - .L_14)
.L_14:
        /*0030*/ 	.word	0x00000000
        /*0034*/ 	.short	0x0000
        /*0036*/ 	.short	0x0000
        /*0038*/ 	.byte	0x00, 0xf0, 0x21, 0x00


	//----- nvinfo : EIATTR_MAXREG_COUNT
	.align		4
.L_15:
        /*003c*/ 	.byte	0x03, 0x1b
        /*003e*/ 	.short	0x00ff


	//----- nvinfo : EIATTR_EXIT_INSTR_OFFSETS
	.align		4
        /*0040*/ 	.byte	0x04, 0x1c
        /*0042*/ 	.short	(.L_17 - .L_16)


	//   ....[0]....
.L_16:
        /*0044*/ 	.word	0x00001130


	//----- nvinfo : EIATTR_MAX_THREADS
	.align		4
.L_17:
        /*0048*/ 	.byte	0x04, 0x05
        /*004a*/ 	.short	(.L_19 - .L_18)
.L_18:
        /*004c*/ 	.word	0x00000080
        /*0050*/ 	.word	0x00000001
        /*0054*/ 	.word	0x00000001
.L_19:


//--------------------- .nv.constant0.cuda_md5_kernel --------------------------
	.section	.nv.constant0.cuda_md5_kernel,"a",@progbits
	.align	4
.nv.constant0.cuda_md5_kernel:
	.zero		368


//--------------------- .text.cuda_md5_kernel     --------------------------
	.section	.text.cuda_md5_kernel,"ax",@progbits
	.sectioninfo	@"SHI_REGISTERS=25"
	.align	128
        .global         cuda_md5_kernel
        .type           cuda_md5_kernel,@function
        .size           cuda_md5_kernel,(.L_x_1 - cuda_md5_kernel)
        .other          cuda_md5_kernel,@"STO_CUDA_ENTRY STV_DEFAULT"
cuda_md5_kernel:
.text.cuda_md5_kernel:
[----:B------:R-:W-:-:S02]  /*0000*/  IMAD.MOV.U32 R1, RZ, RZ, c[0x0][0x28] ;  /* 0x00000a00ff017624 */ /* 0x000fc400078e00ff */
[----:B------:R-:W0:Y:S01]  /*0010*/  S2R R0, SR_TID.X ;  /* 0x0000000000007919 */ /* 0x000e220000002100 */
[----:B------:R-:W-:-:S03]  /*0020*/  ULDC.64 UR4, c[0x0][0x118] ;  /* 0x0000460000047ab9 */ /* 0x000fc60000000a00 */
[----:B------:R-:W0:Y:S02]  /*0030*/  S2R R3, SR_CTAID.X ;  /* 0x0000000000037919 */ /* 0x000e240000002500 */
[----:B0-----:R-:W-:-:S05]  /*0040*/  IMAD R0, R3, c[0x0][0x0], R0 ;  /* 0x0000000003007a24 */ /* 0x001fca00078e0200 */
[----:B------:R-:W-:Y:S02]  /*0050*/  SHF.R.U32.HI R2, RZ, 0x5, R0 ;  /* 0x00000005ff027819 */ /* 0x000fe40000011600 */
[----:B------:R-:W-:Y:S01]  /*0060*/  LOP3.LUT R7, R0, 0x1f, RZ, 0xc0, !PT ;  /* 0x0000001f00077812 */ /* 0x000fe200078ec0ff */
[----:B------:R-:W-:-:S04]  /*0070*/  IMAD.MOV.U32 R0, RZ, RZ, 0x4 ;  /* 0x00000004ff007424 */ /* 0x000fc800078e00ff */
[----:B------:R-:W-:-:S04]  /*0080*/  IMAD R7, R2, 0x1a0, R7 ;  /* 0x000001a002077824 */ /* 0x000fc800078e0207 */
[----:B------:R-:W-:-:S05]  /*0090*/  IMAD.WIDE.U32 R18, R7, R0, c[0x0][0x160] ;  /* 0x0000580007127625 */ /* 0x000fca00078e0000 */
[----:B------:R-:W2:Y:S04]  /*00a0*/  LDG.E R15, [R18.64] ;  /* 0x00000004120f7981 */ /* 0x000ea8000c1e1900 */
[----:B------:R-:W3:Y:S04]  /*00b0*/  LDG.E R11, [R18.64+0x80] ;  /* 0x00008004120b7981 */ /* 0x000ee8000c1e1900 */
[----:B------:R-:W4:Y:S04]  /*00c0*/  LDG.E R3, [R18.64+0x100] ;  /* 0x0001000412037981 */ /* 0x000f28000c1e1900 */
[----:B------:R0:W5:Y:S04]  /*00d0*/  LDG.E R12, [R18.64+0x180] ;  /* 0x00018004120c7981 */ /* 0x000168000c1e1900 */
[----:B------:R0:W3:Y:S04]  /*00e0*/  LDG.E R6, [R18.64+0x200] ;  /* 0x0002000412067981 */ /* 0x0000e8000c1e1900 */
[----:B------:R0:W3:Y:S04]  /*00f0*/  LDG.E R13, [R18.64+0x280] ;  /* 0x00028004120d7981 */ /* 0x0000e8000c1e1900 */
[----:B------:R0:W4:Y:S04]  /*0100*/  LDG.E R9, [R18.64+0x300] ;  /* 0x0003000412097981 */ /* 0x000128000c1e1900 */
[----:B------:R0:W4:Y:S04]  /*0110*/  LDG.E R14, [R18.64+0x380] ;  /* 0x00038004120e7981 */ /* 0x000128000c1e1900 */
[----:B------:R0:W4:Y:S04]  /*0120*/  LDG.E R8, [R18.64+0x400] ;  /* 0x0004000412087981 */ /* 0x000128000c1e1900 */
[----:B------:R0:W5:Y:S04]  /*0130*/  LDG.E R5, [R18.64+0x480] ;  /* 0x0004800412057981 */ /* 0x000168000c1e1900 */
[----:B------:R0:W5:Y:S04]  /*0140*/  LDG.E R10, [R18.64+0x500] ;  /* 0x00050004120a7981 */ /* 0x000168000c1e1900 */
[----:B------:R0:W5:Y:S04]  /*0150*/  LDG.E R4, [R18.64+0x580] ;  /* 0x0005800412047981 */ /* 0x000168000c1e1900 */
[----:B------:R0:W5:Y:S01]  /*0160*/  LDG.E R16, [R18.64+0x600] ;  /* 0x0006000412107981 */ /* 0x000162000c1e1900 */
[----:B--2---:R-:W-:-:S04]  /*0170*/  IADD3 R17, R15, -0x28955b89, RZ ;  /* 0xd76aa4770f117810 */ /* 0x004fc80007ffe0ff */
[----:B------:R-:W-:-:S04]  /*0180*/  SHF.L.W.U32.HI R17, R17, 0x7, R17 ;  /* 0x0000000711117819 */ /* 0x000fc80000010e11 */
[C---:B------:R-:W-:Y:S02]  /*0190*/  IADD3 R21, R17.reuse, -0x10325477, RZ ;  /* 0xefcdab8911157810 */ /* 0x040fe40007ffe0ff */
[----:B------:R-:W-:Y:S02]  /*01a0*/  IADD3 R20, -R17, 0x10325476, RZ ;  /* 0x1032547611147810 */ /* 0x000fe40007ffe1ff */
[----:B------:R-:W-:-:S04]  /*01b0*/  LOP3.LUT R17, R21, 0xefcdab89, RZ, 0xc0, !PT ;  /* 0xefcdab8915117812 */ /* 0x000fc800078ec0ff */
[----:B------:R-:W-:-:S04]  /*01c0*/  LOP3.LUT R20, R17, 0x98badcfe, R20, 0xf8, !PT ;  /* 0x98badcfe11147812 */ /* 0x000fc800078ef814 */
[----:B---3--:R-:W-:-:S04]  /*01d0*/  IADD3 R20, R11, -0x705f434, R20 ;  /* 0xf8fa0bcc0b147810 */ /* 0x008fc80007ffe014 */
[----:B------:R-:W-:-:S04]  /*01e0*/  LEA.HI R20, R20, R21, R20, 0xc ;  /* 0x0000001514147211 */ /* 0x000fc800078f6014 */
[----:B------:R-:W-:-:S04]  /*01f0*/  LOP3.LUT R22, R20, 0xefcdab89, R21, 0xac, !PT ;  /* 0xefcdab8914167812 */ /* 0x000fc800078eac15 */
[----:B----4-:R-:W-:-:S04]  /*0200*/  IADD3 R17, R3, -0x4324b227, R22 ;  /* 0xbcdb4dd903117810 */ /* 0x010fc80007ffe016 */
[----:B------:R-:W-:-:S04]  /*0210*/  LEA.HI R17, R17, R20, R17, 0x11 ;  /* 0x0000001411117211 */ /* 0x000fc800078f8811 */
[----:B0-----:R-:W-:-:S04]  /*0220*/  LOP3.LUT R19, R21, R17, R20, 0xb8, !PT ;  /* 0x0000001115137212 */ /* 0x001fc800078eb814 */
[----:B-----5:R-:W-:-:S04]  /*0230*/  IADD3 R18, R12, -0x4e748589, R19 ;  /* 0xb18b7a770c127810 */ /* 0x020fc80007ffe013 */
[----:B------:R-:W-:-:S04]  /*0240*/  LEA.HI R18, R18, R17, R18, 0x16 ;  /* 0x0000001112127211 */ /* 0x000fc800078fb012 */
[----:B------:R-:W-:-:S04]  /*0250*/  LOP3.LUT R19, R20, R18, R17, 0xb8, !PT ;  /* 0x0000001214137212 */ /* 0x000fc800078eb811 */
[----:B------:R-:W-:-:S04]  /*0260*/  IADD3 R19, R19, R6, R21 ;  /* 0x0000000613137210 */ /* 0x000fc80007ffe015 */
[----:B------:R-:W-:-:S04]  /*0270*/  IADD3 R19, R19, -0xa83f051, RZ ;  /* 0xf57c0faf13137810 */ /* 0x000fc80007ffe0ff */
[----:B------:R-:W-:-:S04]  /*0280*/  LEA.HI R19, R19, R18, R19, 0x7 ;  /* 0x0000001213137211 */ /* 0x000fc800078f3813 */
[----:B------:R-:W-:-:S04]  /*0290*/  LOP3.LUT R21, R17, R19, R18, 0xb8, !PT ;  /* 0x0000001311157212 */ /* 0x000fc800078eb812 */
[----:B------:R-:W-:-:S04]  /*02a0*/  IADD3 R21, R21, R13, R20 ;  /* 0x0000000d15157210 */ /* 0x000fc80007ffe014 */
[----:B------:R-:W-:-:S04]  /*02b0*/  IADD3 R20, R21, 0x4787c62a, RZ ;  /* 0x4787c62a15147810 */ /* 0x000fc80007ffe0ff */
[----:B------:R-:W-:-:S04]  /*02c0*/  LEA.HI R20, R20, R19, R20, 0xc ;  /* 0x0000001314147211 */ /* 0x000fc800078f6014 */
[----:B------:R-:W-:-:S04]  /*02d0*/  LOP3.LUT R22, R18, R20, R19, 0xb8, !PT ;  /* 0x0000001412167212 */ /* 0x000fc800078eb813 */
[----:B------:R-:W-:-:S04]  /*02e0*/  IADD3 R22, R22, R9, R17 ;  /* 0x0000000916167210 */ /* 0x000fc80007ffe011 */
[----:B------:R-:W-:-:S04]  /*02f0*/  IADD3 R17, R22, -0x57cfb9ed, RZ ;  /* 0xa830461316117810 */ /* 0x000fc80007ffe0ff */
        /* <DEDUP_REMOVED lines=26> */
[----:B------:R-:W-:-:S04]  /*04a0*/  IADD3 R20, R20, -0x2678ded, R21 ;  /* 0xfd98721314147810 */ /* 0x000fc80007ffe015 */
[----:B------:R-:W-:-:S04]  /*04b0*/  LEA.HI R20, R20, R17, R20, 0xc ;  /* 0x0000001114147211 */ /* 0x000fc800078f6014 */
[----:B------:R-:W-:-:S04]  /*04c0*/  LOP3.LUT R22, R18, R20, R17, 0xb8, !PT ;  /* 0x0000001412167212 */ /* 0x000fc800078eb811 */
[----:B------:R-:W-:-:S04]  /*04d0*/  IADD3 R19, R19, -0x5986bad2, R22 ;  /* 0xa679452e13137810 */ /* 0x000fc80007ffe016 */
[----:B------:R-:W-:-:S04]  /*04e0*/  LEA.HI R19, R19, R20, R19, 0x11 ;  /* 0x0000001413137211 */ /* 0x000fc800078f8813 */
[----:B------:R-:W-:-:S04]  /*04f0*/  LOP3.LUT R21, R17, R19, R20, 0xb8, !PT ;  /* 0x0000001311157212 */ /* 0x000fc800078eb814 */
[----:B------:R-:W-:-:S04]  /*0500*/  IADD3 R18, R18, 0x49b40821, R21 ;  /* 0x49b4082112127810 */ /* 0x000fc80007ffe015 */
        /* <DEDUP_REMOVED lines=177> */
[----:B------:R-:W-:Y:S02]  /*1020*/  IADD3 R6, R6, R3, R9 ;  /* 0x0000000306067210 */ /* 0x000fe40007ffe009 */
[----:B------:R-:W-:Y:S02]  /*1030*/  IADD3 R9, R4, 0x10325476, RZ ;  /* 0x1032547604097810 */ /* 0x000fe40007ffe0ff */
[----:B------:R-:W-:-:S04]  /*1040*/  IADD3 R3, R6, 0x2ad7d2bb, RZ ;  /* 0x2ad7d2bb06037810 */ /* 0x000fc80007ffe0ff */
[----:B------:R-:W-:-:S04]  /*1050*/  LEA.HI R6, R3, R4, R3, 0xf ;  /* 0x0000000403067211 */ /* 0x000fc800078f7803 */
[----:B------:R-:W-:Y:S02]  /*1060*/  LOP3.LUT R3, R4, R6, R11, 0x2d, !PT ;  /* 0x0000000604037212 */ /* 0x000fe400078e2d0b */
[----:B------:R-:W-:Y:S02]  /*1070*/  IADD3 R11, R11, 0x67452301, RZ ;  /* 0x674523010b0b7810 */ /* 0x000fe40007ffe0ff */
[----:B------:R-:W-:Y:S01]  /*1080*/  IADD3 R5, R3, R5, R10 ;  /* 0x0000000503057210 */ /* 0x000fe20007ffe00a */
[----:B------:R-:W-:Y:S01]  /*1090*/  IMAD R3, R2, -0x120, R7 ;  /* 0xfffffee002037824 */ /* 0x000fe200078e0207 */
[----:B------:R-:W-:Y:S02]  /*10a0*/  IADD3 R7, R6, -0x67452302, RZ ;  /* 0x98badcfe06077810 */ /* 0x000fe40007ffe0ff */
[----:B------:R-:W-:Y:S01]  /*10b0*/  IADD3 R5, R5, -0x14792c6f, RZ ;  /* 0xeb86d39105057810 */ /* 0x000fe20007ffe0ff */
[----:B------:R-:W-:-:S03]  /*10c0*/  IMAD.WIDE.U32 R2, R3, R0, c[0x0][0x168] ;  /* 0x00005a0003027625 */ /* 0x000fc600078e0000 */
[----:B------:R-:W-:Y:S02]  /*10d0*/  LEA.HI R5, R5, R6, R5, 0x15 ;  /* 0x0000000605057211 */ /* 0x000fe400078fa805 */
[----:B------:R-:W-:Y:S02]  /*10e0*/  STG.E [R2.64], R11 ;  /* 0x0000000b02007986 */ /* 0x000fe4000c101904 */
[----:B------:R-:W-:Y:S02]  /*10f0*/  IADD3 R5, R5, -0x10325477, RZ ;  /* 0xefcdab8905057810 */ /* 0x000fe40007ffe0ff */
[----:B------:R-:W-:Y:S04]  /*1100*/  STG.E [R2.64+0x180], R9 ;  /* 0x0001800902007986 */ /* 0x000fe8000c101904 */
[----:B------:R-:W-:Y:S04]  /*1110*/  STG.E [R2.64+0x100], R7 ;  /* 0x0001000702007986 */ /* 0x000fe8000c101904 */
[----:B------:R-:W-:Y:S01]  /*1120*/  STG.E [R2.64+0x80], R5 ;  /* 0x0000800502007986 */ /* 0x000fe2000c101904 */
[----:B------:R-:W-:Y:S05]  /*1130*/  EXIT ;  /* 0x000000000000794d */ /* 0x000fea0003800000 */
.L_x_0:
[----:B------:R-:W-:-:S00]  /*1140*/  BRA `(.L_x_0) ;  /* 0xfffffff000007947 */ /* 0x000fc0000383ffff */
[----:B------:R-:W-:-:S00]  /*1150*/  NOP ;  /* 0x0000000000007918 */ /* 0x000fc00000000000 */
        /* <DEDUP_REMOVED lines=10> */
.L_x_1:
